//
// Generated by NVIDIA NVVM Compiler
//
// Compiler Build ID: CL-36424714
// Cuda compilation tools, release 13.0, V13.0.88
// Based on NVVM 20.0.0
//

.version 9.0
.target sm_100
.address_size 64

	// .globl	_Z11GPU_big_dotPfS_S_i

.visible .entry _Z11GPU_big_dotPfS_S_i(
	.param .u64 .ptr .align 1 _Z11GPU_big_dotPfS_S_i_param_0,
	.param .u64 .ptr .align 1 _Z11GPU_big_dotPfS_S_i_param_1,
	.param .u64 .ptr .align 1 _Z11GPU_big_dotPfS_S_i_param_2,
	.param .u32 _Z11GPU_big_dotPfS_S_i_param_3
)
{
	.reg .pred 	%p<2>;
	.reg .b32 	%r<6>;
	.reg .b32 	%f<4>;
	.reg .b64 	%rd<11>;

	ld.param.u64 	%rd1, [_Z11GPU_big_dotPfS_S_i_param_0];
	ld.param.u64 	%rd2, [_Z11GPU_big_dotPfS_S_i_param_1];
	ld.param.u64 	%rd3, [_Z11GPU_big_dotPfS_S_i_param_2];
	ld.param.u32 	%r2, [_Z11GPU_big_dotPfS_S_i_param_3];
	mov.u32 	%r3, %tid.x;
	mov.u32 	%r4, %ctaid.x;
	mov.u32 	%r5, %ntid.x;
	mad.lo.s32 	%r1, %r4, %r5, %r3;
	setp.ge.s32 	%p1, %r1, %r2;
	@%p1 bra 	$L__BB0_2;
	cvta.to.global.u64 	%rd4, %rd1;
	cvta.to.global.u64 	%rd5, %rd2;
	cvta.to.global.u64 	%rd6, %rd3;
	mul.wide.s32 	%rd7, %r1, 4;
	add.s64 	%rd8, %rd4, %rd7;
	ld.global.f32 	%f1, [%rd8];
	add.s64 	%rd9, %rd5, %rd7;
	ld.global.f32 	%f2, [%rd9];
	mul.f32 	%f3, %f1, %f2;
	add.s64 	%rd10, %rd6, %rd7;
	st.global.f32 	[%rd10], %f3;
$L__BB0_2:
	ret;

}


// ===== COMPILED SASS (sm_100) =====

	.target	sm_100

	.elftype	@"ET_EXEC"


//--------------------- .note.nv.tkinfo           --------------------------
	.section	.note.nv.tkinfo,"",@"SHT_NOTE"
	.sectionflags	@"SHF_NOTE_NV_TKINFO"
	.tkinfo
        /*0018*/ 	.word	0x00000002
        /*0030*/ 	.string	""
        /*0030*/ 	.string	"ptxas"
        /*0030*/ 	.string	"Cuda compilation tools, release 13.0, V13.0.88"
        /*0030*/ 	.string	"Build cuda_13.0.r13.0/compiler.36424714_0"
        /*0030*/ 	.string	"-arch sm_100 -m 64 "



//--------------------- .note.nv.cuinfo           --------------------------
	.section	.note.nv.cuinfo,"",@"SHT_NOTE"
	.sectionflags	@"SHF_NOTE_NV_CUINFO"
        /*0018*/ 	.short	0x0002
        /*001a*/ 	.short	0x0064
        /*001c*/ 	.short	0x0082
	.zero		2


//--------------------- .nv.info                  --------------------------
	.section	.nv.info,"",@"SHT_CUDA_INFO"
	.align	4


	//----- nvinfo : EIATTR_REGCOUNT
	.align		4
        /*0000*/ 	.byte	0x04, 0x2f
        /*0002*/ 	.short	(.L_1 - .L_0)
	.align		4
.L_0:
        /*0004*/ 	.word	index@(_Z11GPU_big_dotPfS_S_i)
        /*0008*/ 	.word	0x0000000c


	//----- nvinfo : EIATTR_FRAME_SIZE
	.align		4
.L_1:
        /*000c*/ 	.byte	0x04, 0x11
        /*000e*/ 	.short	(.L_3 - .L_2)
	.align		4
.L_2:
        /*0010*/ 	.word	index@(_Z11GPU_big_dotPfS_S_i)
        /*0014*/ 	.word	0x00000000


	//----- nvinfo : EIATTR_MIN_STACK_SIZE
	.align		4
.L_3:
        /*0018*/ 	.byte	0x04, 0x12
        /*001a*/ 	.short	(.L_5 - .L_4)
	.align		4
.L_4:
        /*001c*/ 	.word	index@(_Z11GPU_big_dotPfS_S_i)
        /*0020*/ 	.word	0x00000000
.L_5:


//--------------------- .nv.compat                --------------------------
	.section	.nv.compat,"",@"SHT_CUDA_COMPAT_INFO"
	.align	4
        /*0000*/ 	.byte	0x02, 0x09, 0x00, 0x00, 0x02, 0x02, 0x01, 0x00, 0x02, 0x05, 0x05, 0x00, 0x03, 0x07, 0x01, 0x01
        /*0010*/ 	.byte	0x02, 0x03, 0x00, 0x00, 0x02, 0x06, 0x01, 0x00, 0x04, 0x0b, 0x08, 0x00, 0x09, 0x00, 0x00, 0x00
        /*0020*/ 	.byte	0x00, 0x00, 0x00, 0x00


//--------------------- .nv.info._Z11GPU_big_dotPfS_S_i --------------------------
	.section	.nv.info._Z11GPU_big_dotPfS_S_i,"",@"SHT_CUDA_INFO"
	.sectionflags	@""
	.align	4


	//----- nvinfo : EIATTR_CUDA_API_VERSION
	.align		4
        /*0000*/ 	.byte	0x04, 0x37
        /*0002*/ 	.short	(.L_7 - .L_6)
.L_6:
        /*0004*/ 	.word	0x00000082


	//----- nvinfo : EIATTR_KPARAM_INFO
	.align		4
.L_7:
        /*0008*/ 	.byte	0x04, 0x17
        /*000a*/ 	.short	(.L_9 - .L_8)
.L_8:
        /*000c*/ 	.word	0x00000000
        /*0010*/ 	.short	0x0003
        /*0012*/ 	.short	0x0018
        /*0014*/ 	.byte	0x00, 0xf0, 0x11, 0x00


	//----- nvinfo : EIATTR_KPARAM_INFO
	.align		4
.L_9:
        /*0018*/ 	.byte	0x04, 0x17
        /*001a*/ 	.short	(.L_11 - .L_10)
.L_10:
        /*001c*/ 	.word	0x00000000
        /*0020*/ 	.short	0x0002
        /*0022*/ 	.short	0x0010
        /*0024*/ 	.byte	0x00, 0xf5, 0x21, 0x00


	//----- nvinfo : EIATTR_KPARAM_INFO
	.align		4
.L_11:
        /*0028*/ 	.byte	0x04, 0x17
        /*002a*/ 	.short	(.L_13 - .L_12)
.L_12:
        /*002c*/ 	.word	0x00000000
        /*0030*/ 	.short	0x0001
        /*0032*/ 	.short	0x0008
        /*0034*/ 	.byte	0x00, 0xf5, 0x21, 0x00


	//----- nvinfo : EIATTR_KPARAM_INFO
	.align		4
.L_13:
        /*0038*/ 	.byte	0x04, 0x17
        /*003a*/ 	.short	(.L_15 - .L_14)
.L_14:
        /*003c*/ 	.word	0x00000000
        /*0040*/ 	.short	0x0000
        /*0042*/ 	.short	0x0000
        /*0044*/ 	.byte	0x00, 0xf5, 0x21, 0x00


	//----- nvinfo : EIATTR_SPARSE_MMA_MASK
	.align		4
.L_15:
        /*0048*/ 	.byte	0x03, 0x50
        /*004a*/ 	.short	0x0000


	//----- nvinfo : EIATTR_MAXREG_COUNT
	.align		4
        /*004c*/ 	.byte	0x03, 0x1b
        /*004e*/ 	.short	0x00ff


	//----- nvinfo : EIATTR_MERCURY_ISA_VERSION
	.align		4
        /*0050*/ 	.byte	0x03, 0x5f
        /*0052*/ 	.short	0x0101


	//----- nvinfo : EIATTR_VRC_CTA_INIT_COUNT
	.align		4
        /*0054*/ 	.byte	0x02, 0x4a
	.zero		1
	.zero		1


	//----- nvinfo : EIATTR_EXIT_INSTR_OFFSETS
	.align		4
        /*0058*/ 	.byte	0x04, 0x1c
        /*005a*/ 	.short	(.L_17 - .L_16)


	//   ....[0]....
.L_16:
        /*005c*/ 	.word	0x00000070


	//   ....[1]....
        /*0060*/ 	.word	0x00000130


	//----- nvinfo : EIATTR_CBANK_PARAM_SIZE
	.align		4
.L_17:
        /*0064*/ 	.byte	0x03, 0x19
        /*0066*/ 	.short	0x001c


	//----- nvinfo : EIATTR_PARAM_CBANK
	.align		4
        /*0068*/ 	.byte	0x04, 0x0a
        /*006a*/ 	.short	(.L_19 - .L_18)
	.align		4
.L_18:
        /*006c*/ 	.word	index@(.nv.constant0._Z11GPU_big_dotPfS_S_i)
        /*0070*/ 	.short	0x0380
        /*0072*/ 	.short	0x001c


	//----- nvinfo : EIATTR_SW_WAR
	.align		4
.L_19:
        /*0074*/ 	.byte	0x04, 0x36
        /*0076*/ 	.short	(.L_21 - .L_20)
.L_20:
        /*0078*/ 	.word	0x00000008
.L_21:


//--------------------- .nv.callgraph             --------------------------
	.section	.nv.callgraph,"",@"SHT_CUDA_CALLGRAPH"
	.align	4
	.sectionentsize	8
	.align		4
        /*0000*/ 	.word	0x00000000
	.align		4
        /*0004*/ 	.word	0xffffffff
	.align		4
        /*0008*/ 	.word	0x00000000
	.align		4
        /*000c*/ 	.word	0xfffffffe
	.align		4
        /*0010*/ 	.word	0x00000000
	.align		4
        /*0014*/ 	.word	0xfffffffd
	.align		4
        /*0018*/ 	.word	0x00000000
	.align		4
        /*001c*/ 	.word	0xfffffffc


//--------------------- .text._Z11GPU_big_dotPfS_S_i --------------------------
	.section	.text._Z11GPU_big_dotPfS_S_i,"ax",@progbits
	.align	128
        .global         _Z11GPU_big_dotPfS_S_i
        .type           _Z11GPU_big_dotPfS_S_i,@function
        .size           _Z11GPU_big_dotPfS_S_i,(.L_x_1 - _Z11GPU_big_dotPfS_S_i)
        .other          _Z11GPU_big_dotPfS_S_i,@"STO_CUDA_ENTRY STV_DEFAULT"
_Z11GPU_big_dotPfS_S_i:
.text._Z11GPU_big_dotPfS_S_i:
[----:B------:R-:W-:Y:S01]  /*0000*/  LDC R1, c[0x0][0x37c] ;  /* 0x0000df00ff017b82 */ /* 0x000fe20000000800 */
[----:B------:R-:W0:Y:S07]  /*0010*/  S2R R9, SR_TID.X ;  /* 0x0000000000097919 */ /* 0x000e2e0000002100 */
[----:B------:R-:W0:Y:S01]  /*0020*/  S2UR UR4, SR_CTAID.X ;  /* 0x00000000000479c3 */ /* 0x000e220000002500 */
[----:B------:R-:W1:Y:S07]  /*0030*/  LDCU UR5, c[0x0][0x398] ;  /* 0x00007300ff0577ac */ /* 0x000e6e0008000800 */
[----:B------:R-:W0:Y:S02]  /*0040*/  LDC R0, c[0x0][0x360] ;  /* 0x0000d800ff007b82 */ /* 0x000e240000000800 */
[----:B0-----:R-:W-:-:S05]  /*0050*/  IMAD R9, R0, UR4, R9 ;  /* 0x0000000400097c24 */ /* 0x001fca000f8e0209 */
[----:B-1----:R-:W-:-:S13]  /*0060*/  ISETP.GE.AND P0, PT, R9, UR5, PT ;  /* 0x0000000509007c0c */ /* 0x002fda000bf06270 */
[----:B------:R-:W-:Y:S05]  /*0070*/  @P0 EXIT ;  /* 0x000000000000094d */ /* 0x000fea0003800000 */
[----:B------:R-:W0:Y:S01]  /*0080*/  LDC.64 R2, c[0x0][0x380] ;  /* 0x0000e000ff027b82 */ /* 0x000e220000000a00 */
[----:B------:R-:W1:Y:S07]  /*0090*/  LDCU.64 UR4, c[0x0][0x358] ;  /* 0x00006b00ff0477ac */ /* 0x000e6e0008000a00 */
[----:B------:R-:W2:Y:S08]  /*00a0*/  LDC.64 R4, c[0x0][0x388] ;  /* 0x0000e200ff047b82 */ /* 0x000eb00000000a00 */
[----:B------:R-:W3:Y:S01]  /*00b0*/  LDC.64 R6, c[0x0][0x390] ;  /* 0x0000e400ff067b82 */ /* 0x000ee20000000a00 */
[----:B0-----:R-:W-:-:S06]  /*00c0*/  IMAD.WIDE R2, R9, 0x4, R2 ;  /* 0x0000000409027825 */ /* 0x001fcc00078e0202 */
[----:B-1----:R-:W4:Y:S01]  /*00d0*/  LDG.E R2, desc[UR4][R2.64] ;  /* 0x0000000402027981 */ /* 0x002f22000c1e1900 */
[----:B--2---:R-:W-:-:S06]  /*00e0*/  IMAD.WIDE R4, R9, 0x4, R4 ;  /* 0x0000000409047825 */ /* 0x004fcc00078e0204 */
[----:B------:R-:W4:Y:S01]  /*00f0*/  LDG.E R5, desc[UR4][R4.64] ;  /* 0x0000000404057981 */ /* 0x000f22000c1e1900 */
[----:B---3--:R-:W-:-:S04]  /*0100*/  IMAD.WIDE R6, R9, 0x4, R6 ;  /* 0x0000000409067825 */ /* 0x008fc800078e0206 */
[----:B----4-:R-:W-:-:S05]  /*0110*/  FMUL R9, R2, R5 ;  /* 0x0000000502097220 */ /* 0x010fca0000400000 */
[----:B------:R-:W-:Y:S01]  /*0120*/  STG.E desc[UR4][R6.64], R9 ;  /* 0x0000000906007986 */ /* 0x000fe2000c101904 */
[----:B------:R-:W-:Y:S05]  /*0130*/  EXIT ;  /* 0x000000000000794d */ /* 0x000fea0003800000 */
.L_x_0:
[----:B------:R-:W-:-:S00]  /*0140*/  BRA `(.L_x_0) ;  /* 0xfffffffc00fc7947 */ /* 0x000fc0000383ffff */
[----:B------:R-:W-:-:S00]  /*0150*/  NOP ;  /* 0x0000000000007918 */ /* 0x000fc00000000000 */
        /* <DEDUP_REMOVED lines=10> */
.L_x_1:


//--------------------- .nv.shared.reserved.0     --------------------------
	.section	.nv.shared.reserved.0,"aw",@nobits
	.weak		__nv_reservedSMEM_offset_0_alias
	.size		__nv_reservedSMEM_offset_0_alias, 0, 64
	.other		__nv_reservedSMEM_offset_0_alias,@"STO_CUDA_RESERVED_SHARED STV_DEFAULT"
__nv_reservedSMEM_offset_0_alias:
	.zero		0
	.zero		64


//--------------------- .nv.constant0._Z11GPU_big_dotPfS_S_i --------------------------
	.section	.nv.constant0._Z11GPU_big_dotPfS_S_i,"a",@progbits
	.sectionflags	@""
	.align	4
.nv.constant0._Z11GPU_big_dotPfS_S_i:
	.zero		924


//--------------------- SYMBOLS --------------------------

	.type		.nv.reservedSmem.offset0,@object
	.size		.nv.reservedSmem.offset0,0x4
